//
// Generated by NVIDIA NVVM Compiler
//
// Compiler Build ID: CL-36424714
// Cuda compilation tools, release 13.0, V13.0.88
// Based on NVVM 20.0.0
//

.version 9.0
.target sm_100
.address_size 64

	// .globl	_Z19matrixVectorProductPfS_S_
// _ZZ19matrixVectorProductPfS_S_E2As has been demoted

.visible .entry _Z19matrixVectorProductPfS_S_(
	.param .u64 .ptr .align 1 _Z19matrixVectorProductPfS_S__param_0,
	.param .u64 .ptr .align 1 _Z19matrixVectorProductPfS_S__param_1,
	.param .u64 .ptr .align 1 _Z19matrixVectorProductPfS_S__param_2
)
{
	.reg .pred 	%p<14>;
	.reg .b32 	%r<49>;
	.reg .b32 	%f<39>;
	.reg .b64 	%rd<13>;
	// demoted variable
	.shared .align 4 .b8 _ZZ19matrixVectorProductPfS_S_E2As[36];
	ld.param.u64 	%rd5, [_Z19matrixVectorProductPfS_S__param_0];
	ld.param.u64 	%rd3, [_Z19matrixVectorProductPfS_S__param_1];
	ld.param.u64 	%rd4, [_Z19matrixVectorProductPfS_S__param_2];
	cvta.to.global.u64 	%rd1, %rd5;
	mov.u32 	%r24, %ctaid.x;
	mov.u32 	%r1, %ntid.x;
	mov.u32 	%r25, %tid.x;
	mad.lo.s32 	%r2, %r24, %r1, %r25;
	mov.u32 	%r26, %ctaid.y;
	mov.u32 	%r27, %ntid.y;
	mov.u32 	%r28, %tid.y;
	mad.lo.s32 	%r3, %r26, %r27, %r28;
	or.b32  	%r29, %r25, %r28;
	setp.ne.s32 	%p1, %r29, 0;
	@%p1 bra 	$L__BB0_2;
	cvta.to.global.u64 	%rd6, %rd3;
	ld.global.f32 	%f11, [%rd6];
	st.shared.f32 	[_ZZ19matrixVectorProductPfS_S_E2As], %f11;
	ld.global.f32 	%f12, [%rd6+4];
	st.shared.f32 	[_ZZ19matrixVectorProductPfS_S_E2As+4], %f12;
	ld.global.f32 	%f13, [%rd6+8];
	st.shared.f32 	[_ZZ19matrixVectorProductPfS_S_E2As+8], %f13;
	ld.global.f32 	%f14, [%rd6+12];
	st.shared.f32 	[_ZZ19matrixVectorProductPfS_S_E2As+12], %f14;
	ld.global.f32 	%f15, [%rd6+16];
	st.shared.f32 	[_ZZ19matrixVectorProductPfS_S_E2As+16], %f15;
	ld.global.f32 	%f16, [%rd6+20];
	st.shared.f32 	[_ZZ19matrixVectorProductPfS_S_E2As+20], %f16;
	ld.global.f32 	%f17, [%rd6+24];
	st.shared.f32 	[_ZZ19matrixVectorProductPfS_S_E2As+24], %f17;
	ld.global.f32 	%f18, [%rd6+28];
	st.shared.f32 	[_ZZ19matrixVectorProductPfS_S_E2As+28], %f18;
	ld.global.f32 	%f19, [%rd6+32];
	st.shared.f32 	[_ZZ19matrixVectorProductPfS_S_E2As+32], %f19;
$L__BB0_2:
	bar.sync 	0;
	setp.gt.s32 	%p2, %r2, 8;
	setp.gt.u32 	%p3, %r3, 8;
	or.pred  	%p4, %p2, %p3;
	@%p4 bra 	$L__BB0_20;
	and.b32  	%r4, %r1, 3;
	setp.lt.u32 	%p5, %r1, 4;
	mov.f32 	%f38, 0f00000000;
	mov.b32 	%r44, 0;
	@%p5 bra 	$L__BB0_14;
	and.b32  	%r44, %r1, 2044;
	add.s32 	%r6, %r1, -1;
	mul.lo.s32 	%r7, %r3, 3;
	mov.f32 	%f38, 0f00000000;
	mov.b32 	%r43, 0;
$L__BB0_5:
	add.s32 	%r32, %r43, %r7;
	mad.lo.s32 	%r33, %r32, 9, %r2;
	mul.wide.s32 	%rd7, %r33, 4;
	add.s64 	%rd2, %rd1, %rd7;
	ld.global.f32 	%f23, [%rd2];
	shl.b32 	%r34, %r32, 2;
	mov.u32 	%r35, _ZZ19matrixVectorProductPfS_S_E2As;
	add.s32 	%r9, %r35, %r34;
	ld.shared.f32 	%f24, [%r9];
	fma.rn.f32 	%f2, %f23, %f24, %f38;
	setp.ne.s32 	%p6, %r43, %r6;
	@%p6 bra 	$L__BB0_7;
	bar.sync 	0;
$L__BB0_7:
	ld.global.f32 	%f25, [%rd2+36];
	ld.shared.f32 	%f26, [%r9+4];
	fma.rn.f32 	%f3, %f25, %f26, %f2;
	add.s32 	%r36, %r1, -2;
	setp.ne.s32 	%p7, %r43, %r36;
	@%p7 bra 	$L__BB0_9;
	bar.sync 	0;
$L__BB0_9:
	ld.global.f32 	%f27, [%rd2+72];
	ld.shared.f32 	%f28, [%r9+8];
	fma.rn.f32 	%f4, %f27, %f28, %f3;
	add.s32 	%r37, %r1, -3;
	setp.ne.s32 	%p8, %r43, %r37;
	@%p8 bra 	$L__BB0_11;
	bar.sync 	0;
$L__BB0_11:
	ld.global.f32 	%f29, [%rd2+108];
	ld.shared.f32 	%f30, [%r9+12];
	fma.rn.f32 	%f38, %f29, %f30, %f4;
	add.s32 	%r38, %r1, -4;
	setp.ne.s32 	%p9, %r43, %r38;
	@%p9 bra 	$L__BB0_13;
	bar.sync 	0;
$L__BB0_13:
	add.s32 	%r43, %r43, 4;
	setp.ne.s32 	%p10, %r43, %r44;
	@%p10 bra 	$L__BB0_5;
$L__BB0_14:
	setp.eq.s32 	%p11, %r4, 0;
	@%p11 bra 	$L__BB0_19;
	sub.s32 	%r48, %r44, %r1;
	shl.b32 	%r39, %r44, 2;
	mad.lo.s32 	%r40, %r3, 12, %r39;
	mov.u32 	%r41, _ZZ19matrixVectorProductPfS_S_E2As;
	add.s32 	%r47, %r41, %r40;
	mad.lo.s32 	%r42, %r3, 27, %r2;
	mad.lo.s32 	%r46, %r44, 9, %r42;
	neg.s32 	%r45, %r4;
$L__BB0_16:
	.pragma "nounroll";
	mul.wide.s32 	%rd8, %r46, 4;
	add.s64 	%rd9, %rd1, %rd8;
	ld.global.f32 	%f31, [%rd9];
	ld.shared.f32 	%f32, [%r47];
	fma.rn.f32 	%f38, %f31, %f32, %f38;
	add.s32 	%r48, %r48, 1;
	setp.ne.s32 	%p12, %r48, 0;
	@%p12 bra 	$L__BB0_18;
	bar.sync 	0;
$L__BB0_18:
	add.s32 	%r47, %r47, 4;
	add.s32 	%r46, %r46, 9;
	add.s32 	%r45, %r45, 1;
	setp.ne.s32 	%p13, %r45, 0;
	@%p13 bra 	$L__BB0_16;
$L__BB0_19:
	cvta.to.global.u64 	%rd10, %rd4;
	mul.wide.s32 	%rd11, %r2, 4;
	add.s64 	%rd12, %rd10, %rd11;
	atom.global.add.f32 	%f33, [%rd12], %f38;
$L__BB0_20:
	ret;

}


// ===== COMPILED SASS (sm_100) =====

	.target	sm_100

	.elftype	@"ET_EXEC"


//--------------------- .note.nv.tkinfo           --------------------------
	.section	.note.nv.tkinfo,"",@"SHT_NOTE"
	.sectionflags	@"SHF_NOTE_NV_TKINFO"
	.tkinfo
        /*0018*/ 	.word	0x00000002
        /*0030*/ 	.string	""
        /*0030*/ 	.string	"ptxas"
        /*0030*/ 	.string	"Cuda compilation tools, release 13.0, V13.0.88"
        /*0030*/ 	.string	"Build cuda_13.0.r13.0/compiler.36424714_0"
        /*0030*/ 	.string	"-arch sm_100 -m 64 "



//--------------------- .note.nv.cuinfo           --------------------------
	.section	.note.nv.cuinfo,"",@"SHT_NOTE"
	.sectionflags	@"SHF_NOTE_NV_CUINFO"
        /*0018*/ 	.short	0x0002
        /*001a*/ 	.short	0x0064
        /*001c*/ 	.short	0x0082
	.zero		2


//--------------------- .nv.info                  --------------------------
	.section	.nv.info,"",@"SHT_CUDA_INFO"
	.align	4


	//----- nvinfo : EIATTR_REGCOUNT
	.align		4
        /*0000*/ 	.byte	0x04, 0x2f
        /*0002*/ 	.short	(.L_1 - .L_0)
	.align		4
.L_0:
        /*0004*/ 	.word	index@(_Z19matrixVectorProductPfS_S_)
        /*0008*/ 	.word	0x0000001b


	//----- nvinfo : EIATTR_FRAME_SIZE
	.align		4
.L_1:
        /*000c*/ 	.byte	0x04, 0x11
        /*000e*/ 	.short	(.L_3 - .L_2)
	.align		4
.L_2:
        /*0010*/ 	.word	index@(_Z19matrixVectorProductPfS_S_)
        /*0014*/ 	.word	0x00000000


	//----- nvinfo : EIATTR_MIN_STACK_SIZE
	.align		4
.L_3:
        /*0018*/ 	.byte	0x04, 0x12
        /*001a*/ 	.short	(.L_5 - .L_4)
	.align		4
.L_4:
        /*001c*/ 	.word	index@(_Z19matrixVectorProductPfS_S_)
        /*0020*/ 	.word	0x00000000
.L_5:


//--------------------- .nv.compat                --------------------------
	.section	.nv.compat,"",@"SHT_CUDA_COMPAT_INFO"
	.align	4
        /*0000*/ 	.byte	0x02, 0x09, 0x00, 0x00, 0x02, 0x02, 0x01, 0x00, 0x02, 0x05, 0x05, 0x00, 0x03, 0x07, 0x01, 0x01
        /*0010*/ 	.byte	0x02, 0x03, 0x00, 0x00, 0x02, 0x06, 0x01, 0x00, 0x04, 0x0b, 0x08, 0x00, 0x09, 0x00, 0x00, 0x00
        /*0020*/ 	.byte	0x00, 0x00, 0x00, 0x00


//--------------------- .nv.info._Z19matrixVectorProductPfS_S_ --------------------------
	.section	.nv.info._Z19matrixVectorProductPfS_S_,"",@"SHT_CUDA_INFO"
	.sectionflags	@""
	.align	4


	//----- nvinfo : EIATTR_CUDA_API_VERSION
	.align		4
        /*0000*/ 	.byte	0x04, 0x37
        /*0002*/ 	.short	(.L_7 - .L_6)
.L_6:
        /*0004*/ 	.word	0x00000082


	//----- nvinfo : EIATTR_KPARAM_INFO
	.align		4
.L_7:
        /*0008*/ 	.byte	0x04, 0x17
        /*000a*/ 	.short	(.L_9 - .L_8)
.L_8:
        /*000c*/ 	.word	0x00000000
        /*0010*/ 	.short	0x0002
        /*0012*/ 	.short	0x0010
        /*0014*/ 	.byte	0x00, 0xf5, 0x21, 0x00


	//----- nvinfo : EIATTR_KPARAM_INFO
	.align		4
.L_9:
        /*0018*/ 	.byte	0x04, 0x17
        /*001a*/ 	.short	(.L_11 - .L_10)
.L_10:
        /*001c*/ 	.word	0x00000000
        /*0020*/ 	.short	0x0001
        /*0022*/ 	.short	0x0008
        /*0024*/ 	.byte	0x00, 0xf5, 0x21, 0x00


	//----- nvinfo : EIATTR_KPARAM_INFO
	.align		4
.L_11:
        /*0028*/ 	.byte	0x04, 0x17
        /*002a*/ 	.short	(.L_13 - .L_12)
.L_12:
        /*002c*/ 	.word	0x00000000
        /*0030*/ 	.short	0x0000
        /*0032*/ 	.short	0x0000
        /*0034*/ 	.byte	0x00, 0xf5, 0x21, 0x00


	//----- nvinfo : EIATTR_SPARSE_MMA_MASK
	.align		4
.L_13:
        /*0038*/ 	.byte	0x03, 0x50
        /*003a*/ 	.short	0x0000


	//----- nvinfo : EIATTR_MAXREG_COUNT
	.align		4
        /*003c*/ 	.byte	0x03, 0x1b
        /*003e*/ 	.short	0x00ff


	//----- nvinfo : EIATTR_NUM_BARRIERS
	.align		4
        /*0040*/ 	.byte	0x02, 0x4c
        /*0042*/ 	.byte	0x01
	.zero		1


	//----- nvinfo : EIATTR_MERCURY_ISA_VERSION
	.align		4
        /*0044*/ 	.byte	0x03, 0x5f
        /*0046*/ 	.short	0x0101


	//----- nvinfo : EIATTR_VRC_CTA_INIT_COUNT
	.align		4
        /*0048*/ 	.byte	0x02, 0x4a
	.zero		1
	.zero		1


	//----- nvinfo : EIATTR_EXIT_INSTR_OFFSETS
	.align		4
        /*004c*/ 	.byte	0x04, 0x1c
        /*004e*/ 	.short	(.L_15 - .L_14)


	//   ....[0]....
.L_14:
        /*0050*/ 	.word	0x000001e0


	//   ....[1]....
        /*0054*/ 	.word	0x00000650


	//----- nvinfo : EIATTR_CBANK_PARAM_SIZE
	.align		4
.L_15:
        /*0058*/ 	.byte	0x03, 0x19
        /*005a*/ 	.short	0x0018


	//----- nvinfo : EIATTR_PARAM_CBANK
	.align		4
        /*005c*/ 	.byte	0x04, 0x0a
        /*005e*/ 	.short	(.L_17 - .L_16)
	.align		4
.L_16:
        /*0060*/ 	.word	index@(.nv.constant0._Z19matrixVectorProductPfS_S_)
        /*0064*/ 	.short	0x0380
        /*0066*/ 	.short	0x0018


	//----- nvinfo : EIATTR_SW_WAR
	.align		4
.L_17:
        /*0068*/ 	.byte	0x04, 0x36
        /*006a*/ 	.short	(.L_19 - .L_18)
.L_18:
        /*006c*/ 	.word	0x00000008
.L_19:


//--------------------- .nv.callgraph             --------------------------
	.section	.nv.callgraph,"",@"SHT_CUDA_CALLGRAPH"
	.align	4
	.sectionentsize	8
	.align		4
        /*0000*/ 	.word	0x00000000
	.align		4
        /*0004*/ 	.word	0xffffffff
	.align		4
        /*0008*/ 	.word	0x00000000
	.align		4
        /*000c*/ 	.word	0xfffffffe
	.align		4
        /*0010*/ 	.word	0x00000000
	.align		4
        /*0014*/ 	.word	0xfffffffd
	.align		4
        /*0018*/ 	.word	0x00000000
	.align		4
        /*001c*/ 	.word	0xfffffffc


//--------------------- .text._Z19matrixVectorProductPfS_S_ --------------------------
	.section	.text._Z19matrixVectorProductPfS_S_,"ax",@progbits
	.align	128
        .global         _Z19matrixVectorProductPfS_S_
        .type           _Z19matrixVectorProductPfS_S_,@function
        .size           _Z19matrixVectorProductPfS_S_,(.L_x_5 - _Z19matrixVectorProductPfS_S_)
        .other          _Z19matrixVectorProductPfS_S_,@"STO_CUDA_ENTRY STV_DEFAULT"
_Z19matrixVectorProductPfS_S_:
.text._Z19matrixVectorProductPfS_S_:
[----:B------:R-:W-:Y:S01]  /*0000*/  LDC R1, c[0x0][0x37c] ;  /* 0x0000df00ff017b82 */ /* 0x000fe20000000800 */
[----:B------:R-:W0:Y:S01]  /*0010*/  S2R R14, SR_TID.Y ;  /* 0x00000000000e7919 */ /* 0x000e220000002200 */
[----:B------:R-:W1:Y:S01]  /*0020*/  LDCU.64 UR6, c[0x0][0x358] ;  /* 0x00006b00ff0677ac */ /* 0x000e620008000a00 */
[----:B------:R-:W0:Y:S02]  /*0030*/  S2R R3, SR_TID.X ;  /* 0x0000000000037919 */ /* 0x000e240000002100 */
[----:B0-----:R-:W-:-:S13]  /*0040*/  LOP3.LUT P1, RZ, R3, R14, RZ, 0xfc, !PT ;  /* 0x0000000e03ff7212 */ /* 0x001fda000782fcff */
[----:B------:R-:W1:Y:S02]  /*0050*/  @!P1 LDC.64 R12, c[0x0][0x388] ;  /* 0x0000e200ff0c9b82 */ /* 0x000e640000000a00 */
[----:B-1----:R-:W2:Y:S04]  /*0060*/  @!P1 LDG.E R8, desc[UR6][R12.64] ;  /* 0x000000060c089981 */ /* 0x002ea8000c1e1900 */
[----:B------:R-:W2:Y:S04]  /*0070*/  @!P1 LDG.E R9, desc[UR6][R12.64+0x4] ;  /* 0x000004060c099981 */ /* 0x000ea8000c1e1900 */
[----:B------:R-:W2:Y:S04]  /*0080*/  @!P1 LDG.E R10, desc[UR6][R12.64+0x8] ;  /* 0x000008060c0a9981 */ /* 0x000ea8000c1e1900 */
[----:B------:R-:W2:Y:S04]  /*0090*/  @!P1 LDG.E R11, desc[UR6][R12.64+0xc] ;  /* 0x00000c060c0b9981 */ /* 0x000ea8000c1e1900 */
[----:B------:R-:W3:Y:S04]  /*00a0*/  @!P1 LDG.E R4, desc[UR6][R12.64+0x10] ;  /* 0x000010060c049981 */ /* 0x000ee8000c1e1900 */
[----:B------:R-:W3:Y:S04]  /*00b0*/  @!P1 LDG.E R5, desc[UR6][R12.64+0x14] ;  /* 0x000014060c059981 */ /* 0x000ee8000c1e1900 */
[----:B------:R-:W3:Y:S04]  /*00c0*/  @!P1 LDG.E R6, desc[UR6][R12.64+0x18] ;  /* 0x000018060c069981 */ /* 0x000ee8000c1e1900 */
[----:B------:R-:W3:Y:S04]  /*00d0*/  @!P1 LDG.E R7, desc[UR6][R12.64+0x1c] ;  /* 0x00001c060c079981 */ /* 0x000ee8000c1e1900 */
[----:B------:R-:W4:Y:S01]  /*00e0*/  @!P1 LDG.E R15, desc[UR6][R12.64+0x20] ;  /* 0x000020060c0f9981 */ /* 0x000f22000c1e1900 */
[----:B------:R-:W0:Y:S01]  /*00f0*/  LDC R0, c[0x0][0x360] ;  /* 0x0000d800ff007b82 */ /* 0x000e220000000800 */
[----:B------:R-:W1:Y:S07]  /*0100*/  @!P1 S2R R17, SR_CgaCtaId ;  /* 0x0000000000119919 */ /* 0x000e6e0000008800 */
[----:B------:R-:W5:Y:S08]  /*0110*/  S2UR UR5, SR_CTAID.Y ;  /* 0x00000000000579c3 */ /* 0x000f700000002600 */
[----:B------:R-:W5:Y:S08]  /*0120*/  LDC R2, c[0x0][0x364] ;  /* 0x0000d900ff027b82 */ /* 0x000f700000000800 */
[----:B------:R-:W0:Y:S01]  /*0130*/  S2UR UR4, SR_CTAID.X ;  /* 0x00000000000479c3 */ /* 0x000e220000002500 */
[----:B-----5:R-:W-:Y:S01]  /*0140*/  IMAD R2, R2, UR5, R14 ;  /* 0x0000000502027c24 */ /* 0x020fe2000f8e020e */
[----:B------:R-:W-:-:S04]  /*0150*/  @!P1 MOV R14, 0x400 ;  /* 0x00000400000e9802 */ /* 0x000fc80000000f00 */
[----:B-1----:R-:W-:Y:S02]  /*0160*/  @!P1 LEA R14, R17, R14, 0x18 ;  /* 0x0000000e110e9211 */ /* 0x002fe400078ec0ff */
[----:B------:R-:W-:Y:S01]  /*0170*/  ISETP.GT.U32.AND P0, PT, R2, 0x8, PT ;  /* 0x000000080200780c */ /* 0x000fe20003f04070 */
[----:B0-----:R-:W-:-:S05]  /*0180*/  IMAD R3, R0, UR4, R3 ;  /* 0x0000000400037c24 */ /* 0x001fca000f8e0203 */
[----:B------:R-:W-:Y:S01]  /*0190*/  ISETP.GT.OR P0, PT, R3, 0x8, P0 ;  /* 0x000000080300780c */ /* 0x000fe20000704670 */
[----:B--2---:R0:W-:Y:S04]  /*01a0*/  @!P1 STS.128 [R14], R8 ;  /* 0x000000080e009388 */ /* 0x0041e80000000c00 */
[----:B---3--:R0:W-:Y:S04]  /*01b0*/  @!P1 STS.128 [R14+0x10], R4 ;  /* 0x000010040e009388 */ /* 0x0081e80000000c00 */
[----:B----4-:R0:W-:Y:S01]  /*01c0*/  @!P1 STS [R14+0x20], R15 ;  /* 0x0000200f0e009388 */ /* 0x0101e20000000800 */
[----:B------:R-:W-:Y:S06]  /*01d0*/  BAR.SYNC.DEFER_BLOCKING 0x0 ;  /* 0x0000000000007b1d */ /* 0x000fec0000010000 */
[----:B------:R-:W-:Y:S05]  /*01e0*/  @P0 EXIT ;  /* 0x000000000000094d */ /* 0x000fea0003800000 */
[----:B0-----:R-:W0:Y:S01]  /*01f0*/  LDC.64 R4, c[0x0][0x390] ;  /* 0x0000e400ff047b82 */ /* 0x001e220000000a00 */
[C---:B------:R-:W-:Y:S01]  /*0200*/  ISETP.GE.U32.AND P1, PT, R0.reuse, 0x4, PT ;  /* 0x000000040000780c */ /* 0x040fe20003f26070 */
[----:B------:R-:W-:Y:S01]  /*0210*/  IMAD.MOV.U32 R11, RZ, RZ, RZ ;  /* 0x000000ffff0b7224 */ /* 0x000fe200078e00ff */
[----:B------:R-:W-:Y:S01]  /*0220*/  LOP3.LUT R10, R0, 0x3, RZ, 0xc0, !PT ;  /* 0x00000003000a7812 */ /* 0x000fe200078ec0ff */
[----:B------:R-:W-:-:S03]  /*0230*/  IMAD.MOV.U32 R13, RZ, RZ, RZ ;  /* 0x000000ffff0d7224 */ /* 0x000fc600078e00ff */
[----:B------:R-:W-:Y:S01]  /*0240*/  ISETP.NE.AND P0, PT, R10, RZ, PT ;  /* 0x000000ff0a00720c */ /* 0x000fe20003f05270 */
[----:B0-----:R-:W-:-:S06]  /*0250*/  IMAD.WIDE R4, R3, 0x4, R4 ;  /* 0x0000000403047825 */ /* 0x001fcc00078e0204 */
[----:B------:R-:W-:Y:S06]  /*0260*/  @!P1 BRA `(.L_x_0) ;  /* 0x0000000000989947 */ /* 0x000fec0003800000 */
[----:B------:R-:W0:Y:S01]  /*0270*/  S2UR UR5, SR_CgaCtaId ;  /* 0x00000000000579c3 */ /* 0x000e220000008800 */
[----:B------:R-:W-:Y:S01]  /*0280*/  HFMA2 R12, -RZ, RZ, 0, 0 ;  /* 0x00000000ff0c7431 */ /* 0x000fe200000001ff */
[C---:B------:R-:W-:Y:S01]  /*0290*/  LOP3.LUT R13, R0.reuse, 0x7fc, RZ, 0xc0, !PT ;  /* 0x000007fc000d7812 */ /* 0x040fe200078ec0ff */
[----:B------:R-:W-:Y:S01]  /*02a0*/  IMAD.MOV.U32 R11, RZ, RZ, RZ ;  /* 0x000000ffff0b7224 */ /* 0x000fe200078e00ff */
[----:B------:R-:W-:Y:S01]  /*02b0*/  IADD3 R15, PT, PT, R0, -0x1, RZ ;  /* 0xffffffff000f7810 */ /* 0x000fe20007ffe0ff */
[----:B------:R-:W-:-:S03]  /*02c0*/  UMOV UR4, 0x400 ;  /* 0x0000040000047882 */ /* 0x000fc60000000000 */
[----:B------:R-:W1:Y:S01]  /*02d0*/  LDC.64 R6, c[0x0][0x380] ;  /* 0x0000e000ff067b82 */ /* 0x000e620000000a00 */
[----:B0-----:R-:W-:-:S12]  /*02e0*/  ULEA UR4, UR5, UR4, 0x18 ;  /* 0x0000000405047291 */ /* 0x001fd8000f8ec0ff */
.L_x_1:
[----:B------:R-:W-:Y:S01]  /*02f0*/  IMAD R8, R2, 0x3, R12 ;  /* 0x0000000302087824 */ /* 0x000fe200078e020c */
[----:B------:R-:W-:-:S03]  /*0300*/  ISETP.NE.AND P1, PT, R12, R15, PT ;  /* 0x0000000f0c00720c */ /* 0x000fc60003f25270 */
[C---:B------:R-:W-:Y:S01]  /*0310*/  IMAD R9, R8.reuse, 0x9, R3 ;  /* 0x0000000908097824 */ /* 0x040fe200078e0203 */
[----:B------:R-:W-:-:S03]  /*0320*/  LEA R24, R8, UR4, 0x2 ;  /* 0x0000000408187c11 */ /* 0x000fc6000f8e10ff */
[----:B-1----:R-:W-:Y:S02]  /*0330*/  IMAD.WIDE R8, R9, 0x4, R6 ;  /* 0x0000000409087825 */ /* 0x002fe400078e0206 */
[----:B------:R-:W0:Y:S04]  /*0340*/  LDS R16, [R24] ;  /* 0x0000000018107984 */ /* 0x000e280000000800 */
[----:B------:R-:W0:Y:S01]  /*0350*/  LDG.E R14, desc[UR6][R8.64] ;  /* 0x00000006080e7981 */ /* 0x000e22000c1e1900 */
[----:B------:R-:W-:Y:S01]  /*0360*/  VIADD R17, R0, 0xfffffffe ;  /* 0xfffffffe00117836 */ /* 0x000fe20000000000 */
[----:B------:R-:W-:Y:S04]  /*0370*/  @!P1 BAR.SYNC.DEFER_BLOCKING 0x0 ;  /* 0x0000000000009b1d */ /* 0x000fe80000010000 */
[----:B------:R-:W-:-:S02]  /*0380*/  ISETP.NE.AND P1, PT, R12, R17, PT ;  /* 0x000000110c00720c */ /* 0x000fc40003f25270 */
[----:B------:R-:W-:Y:S01]  /*0390*/  IADD3 R19, PT, PT, R0, -0x3, RZ ;  /* 0xfffffffd00137810 */ /* 0x000fe20007ffe0ff */
[----:B------:R-:W2:Y:S04]  /*03a0*/  LDG.E R17, desc[UR6][R8.64+0x24] ;  /* 0x0000240608117981 */ /* 0x000ea8000c1e1900 */
[----:B------:R-:W2:Y:S06]  /*03b0*/  LDS R18, [R24+0x4] ;  /* 0x0000040018127984 */ /* 0x000eac0000000800 */
[----:B------:R-:W-:Y:S01]  /*03c0*/  @!P1 BAR.SYNC.DEFER_BLOCKING 0x0 ;  /* 0x0000000000009b1d */ /* 0x000fe20000010000 */
[----:B------:R-:W-:-:S05]  /*03d0*/  ISETP.NE.AND P1, PT, R12, R19, PT ;  /* 0x000000130c00720c */ /* 0x000fca0003f25270 */
[----:B------:R-:W3:Y:S04]  /*03e0*/  LDG.E R19, desc[UR6][R8.64+0x48] ;  /* 0x0000480608137981 */ /* 0x000ee8000c1e1900 */
[----:B------:R-:W3:Y:S04]  /*03f0*/  LDS R20, [R24+0x8] ;  /* 0x0000080018147984 */ /* 0x000ee80000000800 */
[----:B------:R-:W-:Y:S06]  /*0400*/  @!P1 BAR.SYNC.DEFER_BLOCKING 0x0 ;  /* 0x0000000000009b1d */ /* 0x000fec0000010000 */
[----:B------:R-:W4:Y:S01]  /*0410*/  LDG.E R21, desc[UR6][R8.64+0x6c] ;  /* 0x00006c0608157981 */ /* 0x000f22000c1e1900 */
[----:B------:R-:W-:-:S03]  /*0420*/  VIADD R23, R0, 0xfffffffc ;  /* 0xfffffffc00177836 */ /* 0x000fc60000000000 */
[----:B------:R-:W4:Y:S02]  /*0430*/  LDS R22, [R24+0xc] ;  /* 0x00000c0018167984 */ /* 0x000f240000000800 */
[C---:B------:R-:W-:Y:S02]  /*0440*/  ISETP.NE.AND P1, PT, R12.reuse, R23, PT ;  /* 0x000000170c00720c */ /* 0x040fe40003f25270 */
[----:B------:R-:W-:-:S11]  /*0450*/  IADD3 R12, PT, PT, R12, 0x4, RZ ;  /* 0x000000040c0c7810 */ /* 0x000fd60007ffe0ff */
[----:B------:R-:W-:Y:S01]  /*0460*/  @!P1 BAR.SYNC.DEFER_BLOCKING 0x0 ;  /* 0x0000000000009b1d */ /* 0x000fe20000010000 */
[----:B------:R-:W-:Y:S01]  /*0470*/  ISETP.NE.AND P1, PT, R12, R13, PT ;  /* 0x0000000d0c00720c */ /* 0x000fe20003f25270 */
[----:B0-----:R-:W-:-:S04]  /*0480*/  FFMA R14, R14, R16, R11 ;  /* 0x000000100e0e7223 */ /* 0x001fc8000000000b */
[----:B--2---:R-:W-:-:S04]  /*0490*/  FFMA R14, R17, R18, R14 ;  /* 0x00000012110e7223 */ /* 0x004fc8000000000e */
[----:B---3--:R-:W-:-:S04]  /*04a0*/  FFMA R14, R19, R20, R14 ;  /* 0x00000014130e7223 */ /* 0x008fc8000000000e */
[----:B----4-:R-:W-:Y:S01]  /*04b0*/  FFMA R11, R21, R22, R14 ;  /* 0x00000016150b7223 */ /* 0x010fe2000000000e */
[----:B------:R-:W-:Y:S06]  /*04c0*/  @P1 BRA `(.L_x_1) ;  /* 0xfffffffc00881947 */ /* 0x000fec000383ffff */
.L_x_0:
[----:B------:R-:W-:Y:S05]  /*04d0*/  @!P0 BRA `(.L_x_2) ;  /* 0x0000000000588947 */ /* 0x000fea0003800000 */
[----:B------:R-:W0:Y:S01]  /*04e0*/  S2UR UR5, SR_CgaCtaId ;  /* 0x00000000000579c3 */ /* 0x000e220000008800 */
[----:B------:R-:W-:Y:S01]  /*04f0*/  UMOV UR4, 0x400 ;  /* 0x0000040000047882 */ /* 0x000fe20000000000 */
[----:B------:R-:W-:Y:S01]  /*0500*/  IMAD R8, R2, 0x1b, R3 ;  /* 0x0000001b02087824 */ /* 0x000fe200078e0203 */
[----:B------:R-:W-:Y:S01]  /*0510*/  IADD3 R10, PT, PT, -R10, RZ, RZ ;  /* 0x000000ff0a0a7210 */ /* 0x000fe20007ffe1ff */
[----:B------:R-:W-:Y:S02]  /*0520*/  IMAD R2, R2, 0x3, R13 ;  /* 0x0000000302027824 */ /* 0x000fe400078e020d */
[C---:B------:R-:W-:Y:S02]  /*0530*/  IMAD.IADD R0, R13.reuse, 0x1, -R0 ;  /* 0x000000010d007824 */ /* 0x040fe400078e0a00 */
[----:B------:R-:W1:Y:S01]  /*0540*/  LDC.64 R6, c[0x0][0x380] ;  /* 0x0000e000ff067b82 */ /* 0x000e620000000a00 */
[----:B------:R-:W-:Y:S01]  /*0550*/  IMAD R13, R13, 0x9, R8 ;  /* 0x000000090d0d7824 */ /* 0x000fe200078e0208 */
[----:B0-----:R-:W-:-:S06]  /*0560*/  ULEA UR4, UR5, UR4, 0x18 ;  /* 0x0000000405047291 */ /* 0x001fcc000f8ec0ff */
[----:B------:R-:W-:-:S07]  /*0570*/  LEA R8, R2, UR4, 0x2 ;  /* 0x0000000402087c11 */ /* 0x000fce000f8e10ff */
.L_x_3:
[C---:B-1----:R-:W-:Y:S01]  /*0580*/  IMAD.WIDE R2, R13.reuse, 0x4, R6 ;  /* 0x000000040d027825 */ /* 0x042fe200078e0206 */
[----:B------:R0:W1:Y:S05]  /*0590*/  LDS R9, [R8] ;  /* 0x0000000008097984 */ /* 0x00006a0000000800 */
[----:B------:R-:W1:Y:S01]  /*05a0*/  LDG.E R2, desc[UR6][R2.64] ;  /* 0x0000000602027981 */ /* 0x000e62000c1e1900 */
[----:B------:R-:W-:Y:S01]  /*05b0*/  VIADD R0, R0, 0x1 ;  /* 0x0000000100007836 */ /* 0x000fe20000000000 */
[----:B------:R-:W-:Y:S01]  /*05c0*/  IADD3 R10, PT, PT, R10, 0x1, RZ ;  /* 0x000000010a0a7810 */ /* 0x000fe20007ffe0ff */
[----:B------:R-:W-:Y:S01]  /*05d0*/  VIADD R13, R13, 0x9 ;  /* 0x000000090d0d7836 */ /* 0x000fe20000000000 */
[----:B0-----:R-:W-:-:S02]  /*05e0*/  IADD3 R8, PT, PT, R8, 0x4, RZ ;  /* 0x0000000408087810 */ /* 0x001fc40007ffe0ff */
[----:B------:R-:W-:-:S13]  /*05f0*/  ISETP.NE.AND P0, PT, R0, RZ, PT ;  /* 0x000000ff0000720c */ /* 0x000fda0003f05270 */
[----:B------:R-:W-:Y:S01]  /*0600*/  @!P0 BAR.SYNC.DEFER_BLOCKING 0x0 ;  /* 0x0000000000008b1d */ /* 0x000fe20000010000 */
[----:B------:R-:W-:Y:S01]  /*0610*/  ISETP.NE.AND P0, PT, R10, RZ, PT ;  /* 0x000000ff0a00720c */ /* 0x000fe20003f05270 */
[----:B-1----:R-:W-:-:S12]  /*0620*/  FFMA R11, R2, R9, R11 ;  /* 0x00000009020b7223 */ /* 0x002fd8000000000b */
[----:B------:R-:W-:Y:S05]  /*0630*/  @P0 BRA `(.L_x_3) ;  /* 0xfffffffc00d00947 */ /* 0x000fea000383ffff */
.L_x_2:
[----:B------:R-:W-:Y:S01]  /*0640*/  REDG.E.ADD.F32.FTZ.RN.STRONG.GPU desc[UR6][R4.64], R11 ;  /* 0x0000000b040079a6 */ /* 0x000fe2000c12f306 */
[----:B------:R-:W-:Y:S05]  /*0650*/  EXIT ;  /* 0x000000000000794d */ /* 0x000fea0003800000 */
.L_x_4:
[----:B------:R-:W-:-:S00]  /*0660*/  BRA `(.L_x_4) ;  /* 0xfffffffc00fc7947 */ /* 0x000fc0000383ffff */
[----:B------:R-:W-:-:S00]  /*0670*/  NOP ;  /* 0x0000000000007918 */ /* 0x000fc00000000000 */
        /* <DEDUP_REMOVED lines=8> */
.L_x_5:


//--------------------- .nv.shared._Z19matrixVectorProductPfS_S_ --------------------------
	.section	.nv.shared._Z19matrixVectorProductPfS_S_,"aw",@nobits
	.sectionflags	@""
	.align	4
.nv.shared._Z19matrixVectorProductPfS_S_:
	.zero		1060


//--------------------- .nv.shared.reserved.0     --------------------------
	.section	.nv.shared.reserved.0,"aw",@nobits
	.weak		__nv_reservedSMEM_offset_0_alias
	.size		__nv_reservedSMEM_offset_0_alias, 0, 64
	.other		__nv_reservedSMEM_offset_0_alias,@"STO_CUDA_RESERVED_SHARED STV_DEFAULT"
__nv_reservedSMEM_offset_0_alias:
	.zero		0
	.zero		64


//--------------------- .nv.constant0._Z19matrixVectorProductPfS_S_ --------------------------
	.section	.nv.constant0._Z19matrixVectorProductPfS_S_,"a",@progbits
	.sectionflags	@""
	.align	4
.nv.constant0._Z19matrixVectorProductPfS_S_:
	.zero		920


//--------------------- SYMBOLS --------------------------

	.type		.nv.reservedSmem.offset0,@object
	.size		.nv.reservedSmem.offset0,0x4
	.type		.nv.reservedSmem.cap,@object
	.size		.nv.reservedSmem.cap,0x4
